	.headerflags	@"EF_CUDA_TEXMODE_UNIFIED EF_CUDA_64BIT_ADDRESS EF_CUDA_ACCELERATORS EF_CUDA_SM90 EF_CUDA_VIRTUAL_SM(EF_CUDA_SM90)"
	.elftype	@"ET_EXEC"


//--------------------- .nv.info                  --------------------------
	.section	.nv.info,"",@"SHT_CUDA_INFO"
	.align	4


	//----- nvinfo : EIATTR_REGCOUNT
	.align		4
        /*0000*/ 	.byte	0x04, 0x2f
        /*0002*/ 	.short	(.L_3 - .L_2)
	.align		4
.L_2:
        /*0004*/ 	.word	index@(triton_poi_fused__native_batch_norm_legit_no_training_relu_26)
        /*0008*/ 	.word	0x00000011


	//----- nvinfo : EIATTR_MIN_STACK_SIZE
	.align		4
.L_3:
        /*000c*/ 	.byte	0x04, 0x12
        /*000e*/ 	.short	(.L_5 - .L_4)
	.align		4
.L_4:
        /*0010*/ 	.word	index@(triton_poi_fused__native_batch_norm_legit_no_training_relu_26)
        /*0014*/ 	.word	0x00000000


	//----- nvinfo : EIATTR_FRAME_SIZE
	.align		4
.L_5:
        /*0018*/ 	.byte	0x04, 0x11
        /*001a*/ 	.short	(.L_7 - .L_6)
	.align		4
.L_6:
        /*001c*/ 	.word	index@(triton_poi_fused__native_batch_norm_legit_no_training_relu_26)
        /*0020*/ 	.word	0x00000000


	//----- nvinfo : EIATTR_MIN_STACK_SIZE
	.align		4
.L_7:
        /*0024*/ 	.byte	0x04, 0x12
        /*0026*/ 	.short	(.L_9 - .L_8)
	.align		4
.L_8:
        /*0028*/ 	.word	index@(triton_poi_fused__native_batch_norm_legit_no_training_relu_26)
        /*002c*/ 	.word	0x00000000
.L_9:


//--------------------- .nv.info.triton_poi_fused__native_batch_norm_legit_no_training_relu_26 --------------------------
	.section	.nv.info.triton_poi_fused__native_batch_norm_legit_no_training_relu_26,"",@"SHT_CUDA_INFO"
	.sectionflags	@""
	.align	4


	//----- nvinfo : EIATTR_CUDA_API_VERSION
	.align		4
        /*0000*/ 	.byte	0x04, 0x37
        /*0002*/ 	.short	(.L_11 - .L_10)
.L_10:
        /*0004*/ 	.word	0x0000007c


	//----- nvinfo : EIATTR_KPARAM_INFO
	.align		4
.L_11:
        /*0008*/ 	.byte	0x04, 0x17
        /*000a*/ 	.short	(.L_13 - .L_12)
.L_12:
        /*000c*/ 	.word	0x00000000
        /*0010*/ 	.short	0x0006
        /*0012*/ 	.short	0x0030
        /*0014*/ 	.byte	0x00, 0xf0, 0x11, 0x00


	//----- nvinfo : EIATTR_KPARAM_INFO
	.align		4
.L_13:
        /*0018*/ 	.byte	0x04, 0x17
        /*001a*/ 	.short	(.L_15 - .L_14)
.L_14:
        /*001c*/ 	.word	0x00000000
        /*0020*/ 	.short	0x0005
        /*0022*/ 	.short	0x0028
        /*0024*/ 	.byte	0x00, 0xf4, 0x21, 0x00


	//----- nvinfo : EIATTR_KPARAM_INFO
	.align		4
.L_15:
        /*0028*/ 	.byte	0x04, 0x17
        /*002a*/ 	.short	(.L_17 - .L_16)
.L_16:
        /*002c*/ 	.word	0x00000000
        /*0030*/ 	.short	0x0004
        /*0032*/ 	.short	0x0020
        /*0034*/ 	.byte	0x00, 0xf4, 0x21, 0x00


	//----- nvinfo : EIATTR_KPARAM_INFO
	.align		4
.L_17:
        /*0038*/ 	.byte	0x04, 0x17
        /*003a*/ 	.short	(.L_19 - .L_18)
.L_18:
        /*003c*/ 	.word	0x00000000
        /*0040*/ 	.short	0x0003
        /*0042*/ 	.short	0x0018
        /*0044*/ 	.byte	0x00, 0xf4, 0x21, 0x00


	//----- nvinfo : EIATTR_KPARAM_INFO
	.align		4
.L_19:
        /*0048*/ 	.byte	0x04, 0x17
        /*004a*/ 	.short	(.L_21 - .L_20)
.L_20:
        /*004c*/ 	.word	0x00000000
        /*0050*/ 	.short	0x0002
        /*0052*/ 	.short	0x0010
        /*0054*/ 	.byte	0x00, 0xf4, 0x21, 0x00


	//----- nvinfo : EIATTR_KPARAM_INFO
	.align		4
.L_21:
        /*0058*/ 	.byte	0x04, 0x17
        /*005a*/ 	.short	(.L_23 - .L_22)
.L_22:
        /*005c*/ 	.word	0x00000000
        /*0060*/ 	.short	0x0001
        /*0062*/ 	.short	0x0008
        /*0064*/ 	.byte	0x00, 0xf4, 0x21, 0x00


	//----- nvinfo : EIATTR_KPARAM_INFO
	.align		4
.L_23:
        /*0068*/ 	.byte	0x04, 0x17
        /*006a*/ 	.short	(.L_25 - .L_24)
.L_24:
        /*006c*/ 	.word	0x00000000
        /*0070*/ 	.short	0x0000
        /*0072*/ 	.short	0x0000
        /*0074*/ 	.byte	0x00, 0xf4, 0x21, 0x00


	//----- nvinfo : EIATTR_SPARSE_MMA_MASK
	.align		4
.L_25:
        /*0078*/ 	.byte	0x03, 0x50
        /*007a*/ 	.short	0x0000


	//----- nvinfo : EIATTR_MAXREG_COUNT
	.align		4
        /*007c*/ 	.byte	0x03, 0x1b
        /*007e*/ 	.short	0x00ff


	//----- nvinfo : EIATTR_EXIT_INSTR_OFFSETS
	.align		4
        /*0080*/ 	.byte	0x04, 0x1c
        /*0082*/ 	.short	(.L_27 - .L_26)


	//   ....[0]....
.L_26:
        /*0084*/ 	.word	0x00000370


	//----- nvinfo : EIATTR_REQNTID
	.align		4
.L_27:
        /*0088*/ 	.byte	0x04, 0x10
        /*008a*/ 	.short	(.L_29 - .L_28)
.L_28:
        /*008c*/ 	.word	0x00000100
        /*0090*/ 	.word	0x00000001
        /*0094*/ 	.word	0x00000001


	//----- nvinfo : EIATTR_CBANK_PARAM_SIZE
	.align		4
.L_29:
        /*0098*/ 	.byte	0x03, 0x19
        /*009a*/ 	.short	0x0034


	//----- nvinfo : EIATTR_PARAM_CBANK
	.align		4
        /*009c*/ 	.byte	0x04, 0x0a
        /*009e*/ 	.short	(.L_31 - .L_30)
	.align		4
.L_30:
        /*00a0*/ 	.word	index@(.nv.constant0.triton_poi_fused__native_batch_norm_legit_no_training_relu_26)
        /*00a4*/ 	.short	0x0210
        /*00a6*/ 	.short	0x0034


	//----- nvinfo : EIATTR_SW_WAR
	.align		4
.L_31:
        /*00a8*/ 	.byte	0x04, 0x36
        /*00aa*/ 	.short	(.L_33 - .L_32)
.L_32:
        /*00ac*/ 	.word	0x00000008
.L_33:


//--------------------- .nv.callgraph             --------------------------
	.section	.nv.callgraph,"",@"SHT_CUDA_CALLGRAPH"
	.align	4
	.sectionentsize	8
	.align		4
        /*0000*/ 	.word	0x00000000
	.align		4
        /*0004*/ 	.word	0xffffffff
	.align		4
        /*0008*/ 	.word	0x00000000
	.align		4
        /*000c*/ 	.word	0xfffffffe
	.align		4
        /*0010*/ 	.word	0x00000000
	.align		4
        /*0014*/ 	.word	0xfffffffd
	.align		4
        /*0018*/ 	.word	0x00000000
	.align		4
        /*001c*/ 	.word	0xfffffffc


//--------------------- .nv.constant4             --------------------------
	.section	.nv.constant4,"a",@progbits
	.align	8
	.align		8
.nv.constant4:
        /*0000*/ 	.dword	_$_str
	.align		8
        /*0008*/ 	.dword	_$_str_$_2


//--------------------- .text.triton_poi_fused__native_batch_norm_legit_no_training_relu_26 --------------------------
	.section	.text.triton_poi_fused__native_batch_norm_legit_no_training_relu_26,"ax",@progbits
	.align	128
        .global         triton_poi_fused__native_batch_norm_legit_no_training_relu_26
        .type           triton_poi_fused__native_batch_norm_legit_no_training_relu_26,@function
        .size           triton_poi_fused__native_batch_norm_legit_no_training_relu_26,(.L_x_1 - triton_poi_fused__native_batch_norm_legit_no_training_relu_26)
        .other          triton_poi_fused__native_batch_norm_legit_no_training_relu_26,@"STO_CUDA_ENTRY STV_DEFAULT"
triton_poi_fused__native_batch_norm_legit_no_training_relu_26:
.text.triton_poi_fused__native_batch_norm_legit_no_training_relu_26:
[----:B------:R-:W-:Y:S01]  /*0000*/  LDC R1, c[0x0][0x28] ;  /* 0x00000a00ff017b82 */ /* 0x000fe20000000800 */
[----:B------:R-:W1:Y:S01]  /*0010*/  S2R R0, SR_TID.X ;  /* 0x0000000000007919 */ /* 0x000e620000002100 */
[----:B------:R-:W-:-:S06]  /*0020*/  HFMA2.MMA R2, -RZ, RZ, 0, 0 ;  /* 0x00000000ff027435 */ /* 0x000fcc00000001ff */
[----:B------:R-:W2:Y:S01]  /*0030*/  LDC.64 R6, c[0x0][0x220] ;  /* 0x00008800ff067b82 */ /* 0x000ea20000000a00 */
[----:B------:R-:W-:Y:S01]  /*0040*/  ULDC.64 UR4, c[0x0][0x208] ;  /* 0x0000820000047ab9 */ /* 0x000fe20000000a00 */
[----:B------:R-:W3:Y:S06]  /*0050*/  S2R R5, SR_CTAID.X ;  /* 0x0000000000057919 */ /* 0x000eec0000002500 */
[----:B------:R-:W4:Y:S08]  /*0060*/  LDC.64 R8, c[0x0][0x228] ;  /* 0x00008a00ff087b82 */ /* 0x000f300000000a00 */
[----:B------:R-:W5:Y:S01]  /*0070*/  LDC.64 R10, c[0x0][0x230] ;  /* 0x00008c00ff0a7b82 */ /* 0x000f620000000a00 */
[----:B-1----:R-:W-:-:S02]  /*0080*/  SHF.L.U32 R0, R0, 0x1, RZ ;  /* 0x0000000100007819 */ /* 0x002fc400000006ff */
[----:B---3--:R-:W-:Y:S02]  /*0090*/  SHF.R.S32.HI R3, RZ, 0x16, R5 ;  /* 0x00000016ff037819 */ /* 0x008fe40000011405 */
[----:B------:R-:W-:Y:S02]  /*00a0*/  LOP3.LUT R0, R0, 0x1fe, RZ, 0xc0, !PT ;  /* 0x000001fe00007812 */ /* 0x000fe400078ec0ff */
[----:B------:R-:W-:Y:S02]  /*00b0*/  SGXT R3, R3, 0x1 ;  /* 0x000000010303781a */ /* 0x000fe40000000200 */
[----:B------:R-:W-:-:S04]  /*00c0*/  LEA R0, R5, R0, 0x9 ;  /* 0x0000000005007211 */ /* 0x000fc800078e48ff */
[----:B------:R-:W-:-:S04]  /*00d0*/  LEA.HI R3, R3, R0, RZ, 0xc ;  /* 0x0000000003037211 */ /* 0x000fc800078f60ff */
[----:B------:R-:W-:-:S05]  /*00e0*/  SHF.R.S32.HI R3, RZ, 0xc, R3 ;  /* 0x0000000cff037819 */ /* 0x000fca0000011403 */
[----:B------:R-:W-:-:S05]  /*00f0*/  IMAD.HI R2, R3, -0x5f5f5f5f, R2 ;  /* 0xa0a0a0a103027827 */ /* 0x000fca00078e0202 */
[----:B------:R-:W-:-:S04]  /*0100*/  SHF.R.U32.HI R5, RZ, 0x1f, R2 ;  /* 0x0000001fff057819 */ /* 0x000fc80000011602 */
[----:B------:R-:W-:-:S05]  /*0110*/  LEA.HI.SX32 R5, R2, R5, 0x19 ;  /* 0x0000000502057211 */ /* 0x000fca00078fcaff */
[----:B------:R-:W-:Y:S02]  /*0120*/  IMAD R13, R5, -0xcc, R3 ;  /* 0xffffff34050d7824 */ /* 0x000fe400078e0203 */
[----:B------:R-:W1:Y:S02]  /*0130*/  LDC.64 R2, c[0x0][0x210] ;  /* 0x00008400ff027b82 */ /* 0x000e640000000a00 */
[----:B--2---:R-:W-:-:S06]  /*0140*/  IMAD.WIDE R6, R13, 0x4, R6 ;  /* 0x000000040d067825 */ /* 0x004fcc00078e0206 */
[----:B------:R-:W2:Y:S01]  /*0150*/  LDG.E.EL R6, desc[UR4][R6.64] ;  /* 0x0000000406067981 */ /* 0x000ea2000c2e1900 */
[----:B------:R-:W3:Y:S01]  /*0160*/  LDC.64 R4, c[0x0][0x218] ;  /* 0x00008600ff047b82 */ /* 0x000ee20000000a00 */
[----:B----4-:R-:W-:-:S04]  /*0170*/  IMAD.WIDE R8, R13, 0x4, R8 ;  /* 0x000000040d087825 */ /* 0x010fc800078e0208 */
[----:B-----5:R-:W-:Y:S02]  /*0180*/  IMAD.WIDE R10, R13, 0x4, R10 ;  /* 0x000000040d0a7825 */ /* 0x020fe400078e020a */
[----:B------:R-:W4:Y:S04]  /*0190*/  LDG.E.EL R8, desc[UR4][R8.64] ;  /* 0x0000000408087981 */ /* 0x000f28000c2e1900 */
[----:B------:R-:W4:Y:S01]  /*01a0*/  LDG.E.EL R11, desc[UR4][R10.64] ;  /* 0x000000040a0b7981 */ /* 0x000f22000c2e1900 */
[----:B-1----:R-:W-:-:S06]  /*01b0*/  IMAD.WIDE R2, R0, 0x4, R2 ;  /* 0x0000000400027825 */ /* 0x002fcc00078e0202 */
[----:B------:R-:W5:Y:S01]  /*01c0*/  LDG.E.64 R2, desc[UR4][R2.64] ;  /* 0x0000000402027981 */ /* 0x000f62000c1e1b00 */
[----:B---3--:R-:W-:-:S05]  /*01d0*/  IMAD.WIDE R4, R13, 0x4, R4 ;  /* 0x000000040d047825 */ /* 0x008fca00078e0204 */
[----:B------:R1:W5:Y:S01]  /*01e0*/  LDG.E.EL R12, desc[UR4][R4.64] ;  /* 0x00000004040c7981 */ /* 0x000362000c2e1900 */
[----:B------:R-:W-:Y:S01]  /*01f0*/  MOV R14, 0x3e800000 ;  /* 0x3e800000000e7802 */ /* 0x000fe20000000f00 */
[----:B-1----:R-:W1:Y:S02]  /*0200*/  LDC.64 R4, c[0x0][0x238] ;  /* 0x00008e00ff047b82 */ /* 0x002e640000000a00 */
[----:B-1----:R-:W-:-:S04]  /*0210*/  IMAD.WIDE R4, R0, 0x4, R4 ;  /* 0x0000000400047825 */ /* 0x002fc800078e0204 */
[----:B--2---:R-:W-:-:S04]  /*0220*/  FADD R6, R6, 9.9999997473787516356e-06 ;  /* 0x3727c5ac06067421 */ /* 0x004fc80000000000 */
[----:B------:R-:W1:Y:S02]  /*0230*/  MUFU.SQRT R7, R6 ;  /* 0x0000000600077308 */ /* 0x000e640000002000 */
[C---:B-1----:R-:W-:Y:S02]  /*0240*/  FSETP.GT.AND P0, PT, R7.reuse, 8.50705917302346158658e+37, PT ;  /* 0x7e8000000700780b */ /* 0x042fe40003f04000 */
[----:B------:R-:W-:-:S11]  /*0250*/  FSETP.GEU.AND P1, PT, R7, 1.175494350822287508e-38, PT ;  /* 0x008000000700780b */ /* 0x000fd60003f2e000 */
[----:B------:R-:W-:-:S04]  /*0260*/  @P0 FMUL R7, R7, 0.25 ;  /* 0x3e80000007070820 */ /* 0x000fc80000400000 */
[----:B------:R-:W-:-:S06]  /*0270*/  @!P1 FMUL R7, R7, 16777216 ;  /* 0x4b80000007079820 */ /* 0x000fcc0000400000 */
[----:B------:R-:W1:Y:S01]  /*0280*/  MUFU.RCP R7, R7 ;  /* 0x0000000700077308 */ /* 0x000e620000001000 */
[----:B------:R-:W-:Y:S01]  /*0290*/  FSEL R14, R14, 1, P0 ;  /* 0x3f8000000e0e7808 */ /* 0x000fe20000000000 */
[----:B-----5:R-:W-:-:S04]  /*02a0*/  FADD R2, R2, -R12 ;  /* 0x8000000c02027221 */ /* 0x020fc80000000000 */
[----:B------:R-:W-:Y:S01]  /*02b0*/  @!P1 FMUL R14, R14, 16777216 ;  /* 0x4b8000000e0e9820 */ /* 0x000fe20000400000 */
[----:B------:R-:W-:-:S03]  /*02c0*/  FADD R3, R3, -R12 ;  /* 0x8000000c03037221 */ /* 0x000fc60000000000 */
[----:B-1----:R-:W-:-:S04]  /*02d0*/  FMUL R14, R7, R14 ;  /* 0x0000000e070e7220 */ /* 0x002fc80000400000 */
[-C--:B------:R-:W-:Y:S01]  /*02e0*/  FMUL R2, R2, R14.reuse ;  /* 0x0000000e02027220 */ /* 0x080fe20000400000 */
[----:B------:R-:W-:-:S03]  /*02f0*/  FMUL R14, R3, R14 ;  /* 0x0000000e030e7220 */ /* 0x000fc60000400000 */
[C-C-:B----4-:R-:W-:Y:S01]  /*0300*/  FFMA R2, R8.reuse, R2, R11.reuse ;  /* 0x0000000208027223 */ /* 0x150fe2000000000b */
[----:B------:R-:W-:-:S04]  /*0310*/  FFMA R14, R8, R14, R11 ;  /* 0x0000000e080e7223 */ /* 0x000fc8000000000b */
[----:B------:R-:W-:Y:S02]  /*0320*/  FSETP.GEU.AND P0, PT, R2, RZ, PT ;  /* 0x000000ff0200720b */ /* 0x000fe40003f0e000 */
[----:B------:R-:W-:Y:S02]  /*0330*/  FSETP.GEU.AND P1, PT, R14, RZ, PT ;  /* 0x000000ff0e00720b */ /* 0x000fe40003f2e000 */
[----:B------:R-:W-:Y:S02]  /*0340*/  FSEL R2, R2, RZ, P0 ;  /* 0x000000ff02027208 */ /* 0x000fe40000000000 */
[----:B------:R-:W-:-:S05]  /*0350*/  FSEL R3, R14, RZ, P1 ;  /* 0x000000ff0e037208 */ /* 0x000fca0000800000 */
[----:B------:R-:W-:Y:S01]  /*0360*/  STG.E.64 desc[UR4][R4.64], R2 ;  /* 0x0000000204007986 */ /* 0x000fe2000c101b04 */
[----:B------:R-:W-:Y:S05]  /*0370*/  EXIT ;  /* 0x000000000000794d */ /* 0x000fea0003800000 */
.L_x_0:
[----:B------:R-:W-:-:S00]  /*0380*/  BRA `(.L_x_0) ;  /* 0xfffffffc00fc7947 */ /* 0x000fc0000383ffff */
[----:B------:R-:W-:-:S00]  /*0390*/  NOP ;  /* 0x0000000000007918 */ /* 0x000fc00000000000 */
        /* <DEDUP_REMOVED lines=14> */
.L_x_1:


//--------------------- .nv.global.init           --------------------------
	.section	.nv.global.init,"aw",@progbits
.nv.global.init:
	.type		_$_str,@object
	.size		_$_str,(_$_str_$_2 - _$_str)
_$_str:
        /*0000*/ 	.byte	0x5f, 0x5f, 0x43, 0x55, 0x44, 0x41, 0x5f, 0x46, 0x54, 0x5a, 0x00
	.type		_$_str_$_2,@object
	.size		_$_str_$_2,(.L_1 - _$_str_$_2)
_$_str_$_2:
        /*000b*/ 	.byte	0x5f, 0x5f, 0x43, 0x55, 0x44, 0x41, 0x5f, 0x50, 0x52, 0x45, 0x43, 0x5f, 0x53, 0x51, 0x52, 0x54
        /*001b*/ 	.byte	0x00
.L_1:


//--------------------- .nv.constant0.triton_poi_fused__native_batch_norm_legit_no_training_relu_26 --------------------------
	.section	.nv.constant0.triton_poi_fused__native_batch_norm_legit_no_training_relu_26,"a",@progbits
	.sectionflags	@""
	.align	4
.nv.constant0.triton_poi_fused__native_batch_norm_legit_no_training_relu_26:
	.zero		580
